//
// Generated by NVIDIA NVVM Compiler
//
// Compiler Build ID: CL-36424714
// Cuda compilation tools, release 13.0, V13.0.88
// Based on NVVM 20.0.0
//

.version 9.0
.target sm_100
.address_size 64

	// .globl	_Z12scan1_kernelPim
// _ZZ12scan1_kernelPimE3lgN has been demoted

.visible .entry _Z12scan1_kernelPim(
	.param .u64 .ptr .align 1 _Z12scan1_kernelPim_param_0,
	.param .u64 _Z12scan1_kernelPim_param_1
)
{
	.reg .pred 	%p<32>;
	.reg .b32 	%r<98>;
	.reg .b32 	%f<153>;
	.reg .b64 	%rd<17>;
	// demoted variable
	.shared .align 4 .u32 _ZZ12scan1_kernelPimE3lgN;
	ld.param.u64 	%rd5, [_Z12scan1_kernelPim_param_0];
	ld.param.u64 	%rd4, [_Z12scan1_kernelPim_param_1];
	cvta.to.global.u64 	%rd1, %rd5;
	mov.u32 	%r15, %ntid.x;
	mov.u32 	%r16, %ctaid.x;
	mov.u32 	%r17, %tid.x;
	mad.lo.s32 	%r18, %r15, %r16, %r17;
	cvt.u64.u32 	%rd2, %r18;
	setp.le.u64 	%p1, %rd4, %rd2;
	@%p1 bra 	$L__BB0_22;
	cvt.u32.u64 	%r19, %rd2;
	setp.eq.s32 	%p2, %r19, 0;
	@%p2 bra 	$L__BB0_3;
	ld.shared.u32 	%r94, [_ZZ12scan1_kernelPimE3lgN];
	bra.uni 	$L__BB0_4;
$L__BB0_3:
	cvt.rn.f32.u64 	%f5, %rd4;
	mov.b32 	%r20, %f5;
	add.s32 	%r21, %r20, -1060439283;
	and.b32  	%r22, %r21, -8388608;
	sub.s32 	%r23, %r20, %r22;
	mov.b32 	%f6, %r23;
	cvt.rn.f32.s32 	%f7, %r22;
	fma.rn.f32 	%f8, %f7, 0f34000000, 0f00000000;
	add.f32 	%f9, %f6, 0fBF800000;
	fma.rn.f32 	%f10, %f9, 0f3DC6B27F, 0fBE2C7F30;
	fma.rn.f32 	%f11, %f10, %f9, 0f3E2FCF2A;
	fma.rn.f32 	%f12, %f11, %f9, 0fBE374E43;
	fma.rn.f32 	%f13, %f12, %f9, 0f3E520BF4;
	fma.rn.f32 	%f14, %f13, %f9, 0fBE763C8B;
	fma.rn.f32 	%f15, %f14, %f9, 0f3E93BF99;
	fma.rn.f32 	%f16, %f15, %f9, 0fBEB8AA49;
	fma.rn.f32 	%f17, %f16, %f9, 0f3EF6384A;
	fma.rn.f32 	%f18, %f17, %f9, 0fBF38AA3B;
	mul.f32 	%f19, %f9, %f18;
	mul.f32 	%f20, %f9, %f19;
	fma.rn.f32 	%f21, %f9, 0f3FB8AA3B, %f20;
	add.f32 	%f22, %f8, %f21;
	setp.gt.u32 	%p3, %r20, 2139095039;
	fma.rn.f32 	%f23, %f5, 0f7F800000, 0f7F800000;
	selp.f32 	%f24, %f23, %f22, %p3;
	cvt.rzi.s32.f32 	%r94, %f24;
	st.shared.u32 	[_ZZ12scan1_kernelPimE3lgN], %r94;
$L__BB0_4:
	setp.lt.s32 	%p4, %r94, 1;
	shl.b64 	%rd6, %rd2, 2;
	add.s64 	%rd3, %rd1, %rd6;
	@%p4 bra 	$L__BB0_9;
	mov.f32 	%f25, 0f00000000;
	mov.f32 	%f26, 0f3F000000;
	mul.rn.f32 	%f27, %f26, %f25;
	mov.f32 	%f28, 0f3DF6384F;
	mul.rn.f32 	%f29, %f28, %f25;
	fma.rn.f32 	%f30, %f27, 0f3FB8AA3B, 0f00000000;
	add.f32 	%f31, %f30, 0f00000000;
	mul.f32 	%f32, %f29, 0f40400000;
	fma.rn.f32 	%f33, %f32, %f27, %f31;
	fma.rn.f32 	%f34, %f29, 0f00000000, %f33;
	mov.f32 	%f35, 0f3F800000;
	add.rn.f32 	%f1, %f35, %f34;
	mov.f32 	%f36, 0fBF800000;
	add.rn.f32 	%f37, %f1, %f36;
	neg.f32 	%f38, %f37;
	add.rn.f32 	%f2, %f34, %f38;
	mov.b32 	%r95, 0;
$L__BB0_6:
	add.s32 	%r95, %r95, 1;
	cvt.rn.f32.u32 	%f39, %r95;
	mul.rn.f32 	%f40, %f1, %f39;
	neg.f32 	%f41, %f40;
	fma.rn.f32 	%f42, %f1, %f39, %f41;
	fma.rn.f32 	%f43, %f2, %f39, %f42;
	cvt.rni.f32.f32 	%f44, %f40;
	sub.f32 	%f45, %f40, %f44;
	add.f32 	%f46, %f45, %f43;
	fma.rn.f32 	%f47, %f46, 0f391FCB8E, 0f3AAF85ED;
	fma.rn.f32 	%f48, %f47, %f46, 0f3C1D9856;
	fma.rn.f32 	%f49, %f48, %f46, 0f3D6357BB;
	fma.rn.f32 	%f50, %f49, %f46, 0f3E75FDEC;
	fma.rn.f32 	%f51, %f50, %f46, 0f3F317218;
	fma.rn.f32 	%f52, %f51, %f46, 0f3F800000;
	cvt.rzi.s32.f32 	%r26, %f44;
	setp.gt.f32 	%p5, %f44, 0f00000000;
	selp.b32 	%r27, 0, -2097152000, %p5;
	add.s32 	%r28, %r27, 2130706432;
	mov.b32 	%f53, %r28;
	mul.f32 	%f54, %f52, %f53;
	shl.b32 	%r29, %r26, 23;
	sub.s32 	%r30, %r29, %r27;
	mov.b32 	%f55, %r30;
	mul.f32 	%f56, %f54, %f55;
	abs.f32 	%f57, %f40;
	setp.gt.f32 	%p6, %f57, 0f43180000;
	setp.lt.f32 	%p7, %f40, 0f00000000;
	selp.f32 	%f58, 0f00000000, 0f7F800000, %p7;
	selp.f32 	%f59, %f58, %f56, %p6;
	abs.f32 	%f60, %f39;
	setp.nan.f32 	%p8, %f60, %f60;
	mov.f32 	%f61, 0f40000000;
	add.rn.f32 	%f62, %f61, %f39;
	selp.f32 	%f63, %f62, %f59, %p8;
	cvt.rzi.s32.f32 	%r6, %f63;
	rem.u32 	%r31, %r19, %r6;
	add.s32 	%r32, %r6, -1;
	setp.ne.s32 	%p9, %r31, %r32;
	@%p9 bra 	$L__BB0_8;
	shr.u32 	%r34, %r6, 31;
	add.s32 	%r35, %r6, %r34;
	shr.s32 	%r36, %r35, 1;
	sub.s32 	%r37, %r19, %r36;
	mul.wide.u32 	%rd7, %r37, 4;
	add.s64 	%rd8, %rd1, %rd7;
	ld.global.u32 	%r38, [%rd8];
	ld.global.u32 	%r39, [%rd3];
	add.s32 	%r40, %r39, %r38;
	st.global.u32 	[%rd3], %r40;
$L__BB0_8:
	bar.sync 	0;
	ld.shared.u32 	%r41, [_ZZ12scan1_kernelPimE3lgN];
	setp.lt.s32 	%p10, %r95, %r41;
	@%p10 bra 	$L__BB0_6;
$L__BB0_9:
	setp.ne.s32 	%p11, %r19, 0;
	@%p11 bra 	$L__BB0_11;
	shl.b64 	%rd9, %rd4, 2;
	add.s64 	%rd10, %rd1, %rd9;
	mov.b32 	%r43, 0;
	st.global.u32 	[%rd10+-4], %r43;
$L__BB0_11:
	bar.sync 	0;
	ld.shared.u32 	%r7, [_ZZ12scan1_kernelPimE3lgN];
	setp.lt.s32 	%p12, %r7, 1;
	@%p12 bra 	$L__BB0_22;
	mov.f32 	%f64, 0f00000000;
	mov.f32 	%f65, 0f3F000000;
	mul.rn.f32 	%f66, %f65, %f64;
	mov.f32 	%f67, 0f3DF6384F;
	mul.rn.f32 	%f68, %f67, %f64;
	fma.rn.f32 	%f69, %f66, 0f3FB8AA3B, 0f00000000;
	add.f32 	%f70, %f69, 0f00000000;
	mul.f32 	%f71, %f68, 0f40400000;
	fma.rn.f32 	%f72, %f71, %f66, %f70;
	fma.rn.f32 	%f73, %f68, 0f00000000, %f72;
	mov.f32 	%f74, 0f3F800000;
	add.rn.f32 	%f3, %f74, %f73;
	mov.f32 	%f75, 0fBF800000;
	add.rn.f32 	%f76, %f3, %f75;
	neg.f32 	%f77, %f76;
	add.rn.f32 	%f4, %f73, %f77;
	and.b32  	%r44, %r7, 1;
	setp.eq.b32 	%p13, %r44, 1;
	not.pred 	%p14, %p13;
	mov.u32 	%r97, %r7;
	@%p14 bra 	$L__BB0_16;
	cvt.rn.f32.u32 	%f78, %r7;
	mul.rn.f32 	%f79, %f3, %f78;
	neg.f32 	%f80, %f79;
	fma.rn.f32 	%f81, %f3, %f78, %f80;
	fma.rn.f32 	%f82, %f4, %f78, %f81;
	cvt.rni.f32.f32 	%f83, %f79;
	sub.f32 	%f84, %f79, %f83;
	add.f32 	%f85, %f84, %f82;
	fma.rn.f32 	%f86, %f85, 0f391FCB8E, 0f3AAF85ED;
	fma.rn.f32 	%f87, %f86, %f85, 0f3C1D9856;
	fma.rn.f32 	%f88, %f87, %f85, 0f3D6357BB;
	fma.rn.f32 	%f89, %f88, %f85, 0f3E75FDEC;
	fma.rn.f32 	%f90, %f89, %f85, 0f3F317218;
	fma.rn.f32 	%f91, %f90, %f85, 0f3F800000;
	cvt.rzi.s32.f32 	%r46, %f83;
	setp.gt.f32 	%p15, %f83, 0f00000000;
	selp.b32 	%r47, 0, -2097152000, %p15;
	add.s32 	%r48, %r47, 2130706432;
	mov.b32 	%f92, %r48;
	mul.f32 	%f93, %f91, %f92;
	shl.b32 	%r49, %r46, 23;
	sub.s32 	%r50, %r49, %r47;
	mov.b32 	%f94, %r50;
	mul.f32 	%f95, %f93, %f94;
	abs.f32 	%f96, %f79;
	setp.gt.f32 	%p16, %f96, 0f43180000;
	setp.lt.f32 	%p17, %f79, 0f00000000;
	selp.f32 	%f97, 0f00000000, 0f7F800000, %p17;
	selp.f32 	%f98, %f97, %f95, %p16;
	abs.f32 	%f99, %f78;
	setp.nan.f32 	%p18, %f99, %f99;
	mov.f32 	%f100, 0f40000000;
	add.rn.f32 	%f101, %f100, %f78;
	selp.f32 	%f102, %f101, %f98, %p18;
	cvt.rzi.s32.f32 	%r8, %f102;
	rem.u32 	%r51, %r19, %r8;
	add.s32 	%r52, %r8, -1;
	setp.ne.s32 	%p19, %r51, %r52;
	@%p19 bra 	$L__BB0_15;
	shr.u32 	%r54, %r8, 31;
	add.s32 	%r55, %r8, %r54;
	shr.s32 	%r56, %r55, 1;
	sub.s32 	%r57, %r19, %r56;
	mul.wide.u32 	%rd11, %r57, 4;
	add.s64 	%rd12, %rd1, %rd11;
	ld.global.u32 	%r58, [%rd12];
	ld.global.u32 	%r59, [%rd3];
	st.global.u32 	[%rd12], %r59;
	add.s32 	%r60, %r59, %r58;
	st.global.u32 	[%rd3], %r60;
$L__BB0_15:
	bar.sync 	0;
	add.s32 	%r97, %r7, -1;
$L__BB0_16:
	setp.eq.s32 	%p20, %r7, 1;
	@%p20 bra 	$L__BB0_22;
$L__BB0_17:
	cvt.rn.f32.u32 	%f103, %r97;
	mul.rn.f32 	%f104, %f3, %f103;
	neg.f32 	%f105, %f104;
	fma.rn.f32 	%f106, %f3, %f103, %f105;
	fma.rn.f32 	%f107, %f4, %f103, %f106;
	cvt.rni.f32.f32 	%f108, %f104;
	sub.f32 	%f109, %f104, %f108;
	add.f32 	%f110, %f109, %f107;
	fma.rn.f32 	%f111, %f110, 0f391FCB8E, 0f3AAF85ED;
	fma.rn.f32 	%f112, %f111, %f110, 0f3C1D9856;
	fma.rn.f32 	%f113, %f112, %f110, 0f3D6357BB;
	fma.rn.f32 	%f114, %f113, %f110, 0f3E75FDEC;
	fma.rn.f32 	%f115, %f114, %f110, 0f3F317218;
	fma.rn.f32 	%f116, %f115, %f110, 0f3F800000;
	cvt.rzi.s32.f32 	%r62, %f108;
	setp.gt.f32 	%p21, %f108, 0f00000000;
	selp.b32 	%r63, 0, -2097152000, %p21;
	add.s32 	%r64, %r63, 2130706432;
	mov.b32 	%f117, %r64;
	mul.f32 	%f118, %f116, %f117;
	shl.b32 	%r65, %r62, 23;
	sub.s32 	%r66, %r65, %r63;
	mov.b32 	%f119, %r66;
	mul.f32 	%f120, %f118, %f119;
	abs.f32 	%f121, %f104;
	setp.gt.f32 	%p22, %f121, 0f43180000;
	setp.lt.f32 	%p23, %f104, 0f00000000;
	selp.f32 	%f122, 0f00000000, 0f7F800000, %p23;
	selp.f32 	%f123, %f122, %f120, %p22;
	abs.f32 	%f124, %f103;
	setp.nan.f32 	%p24, %f124, %f124;
	mov.f32 	%f125, 0f40000000;
	add.rn.f32 	%f126, %f125, %f103;
	selp.f32 	%f127, %f126, %f123, %p24;
	cvt.rzi.s32.f32 	%r12, %f127;
	rem.u32 	%r67, %r19, %r12;
	add.s32 	%r68, %r12, -1;
	setp.ne.s32 	%p25, %r67, %r68;
	@%p25 bra 	$L__BB0_19;
	shr.u32 	%r70, %r12, 31;
	add.s32 	%r71, %r12, %r70;
	shr.s32 	%r72, %r71, 1;
	sub.s32 	%r73, %r19, %r72;
	mul.wide.u32 	%rd13, %r73, 4;
	add.s64 	%rd14, %rd1, %rd13;
	ld.global.u32 	%r74, [%rd14];
	ld.global.u32 	%r75, [%rd3];
	st.global.u32 	[%rd14], %r75;
	add.s32 	%r76, %r75, %r74;
	st.global.u32 	[%rd3], %r76;
$L__BB0_19:
	bar.sync 	0;
	add.s32 	%r78, %r97, -1;
	cvt.rn.f32.u32 	%f128, %r78;
	mul.rn.f32 	%f129, %f3, %f128;
	neg.f32 	%f130, %f129;
	fma.rn.f32 	%f131, %f3, %f128, %f130;
	fma.rn.f32 	%f132, %f4, %f128, %f131;
	cvt.rni.f32.f32 	%f133, %f129;
	sub.f32 	%f134, %f129, %f133;
	add.f32 	%f135, %f134, %f132;
	fma.rn.f32 	%f136, %f135, 0f391FCB8E, 0f3AAF85ED;
	fma.rn.f32 	%f137, %f136, %f135, 0f3C1D9856;
	fma.rn.f32 	%f138, %f137, %f135, 0f3D6357BB;
	fma.rn.f32 	%f139, %f138, %f135, 0f3E75FDEC;
	fma.rn.f32 	%f140, %f139, %f135, 0f3F317218;
	fma.rn.f32 	%f141, %f140, %f135, 0f3F800000;
	cvt.rzi.s32.f32 	%r79, %f133;
	setp.gt.f32 	%p26, %f133, 0f00000000;
	selp.b32 	%r80, 0, -2097152000, %p26;
	add.s32 	%r81, %r80, 2130706432;
	mov.b32 	%f142, %r81;
	mul.f32 	%f143, %f141, %f142;
	shl.b32 	%r82, %r79, 23;
	sub.s32 	%r83, %r82, %r80;
	mov.b32 	%f144, %r83;
	mul.f32 	%f145, %f143, %f144;
	abs.f32 	%f146, %f129;
	setp.gt.f32 	%p27, %f146, 0f43180000;
	setp.lt.f32 	%p28, %f129, 0f00000000;
	selp.f32 	%f147, 0f00000000, 0f7F800000, %p28;
	selp.f32 	%f148, %f147, %f145, %p27;
	abs.f32 	%f149, %f128;
	setp.nan.f32 	%p29, %f149, %f149;
	mov.f32 	%f150, 0f40000000;
	add.rn.f32 	%f151, %f150, %f128;
	selp.f32 	%f152, %f151, %f148, %p29;
	cvt.rzi.s32.f32 	%r13, %f152;
	rem.u32 	%r84, %r19, %r13;
	add.s32 	%r85, %r13, -1;
	setp.ne.s32 	%p30, %r84, %r85;
	@%p30 bra 	$L__BB0_21;
	shr.u32 	%r87, %r13, 31;
	add.s32 	%r88, %r13, %r87;
	shr.s32 	%r89, %r88, 1;
	sub.s32 	%r90, %r19, %r89;
	mul.wide.u32 	%rd15, %r90, 4;
	add.s64 	%rd16, %rd1, %rd15;
	ld.global.u32 	%r91, [%rd16];
	ld.global.u32 	%r92, [%rd3];
	st.global.u32 	[%rd16], %r92;
	add.s32 	%r93, %r92, %r91;
	st.global.u32 	[%rd3], %r93;
$L__BB0_21:
	bar.sync 	0;
	setp.gt.u32 	%p31, %r97, 2;
	add.s32 	%r97, %r97, -2;
	@%p31 bra 	$L__BB0_17;
$L__BB0_22:
	ret;

}


// ===== COMPILED SASS (sm_100) =====

	.target	sm_100

	.elftype	@"ET_EXEC"


//--------------------- .note.nv.tkinfo           --------------------------
	.section	.note.nv.tkinfo,"",@"SHT_NOTE"
	.sectionflags	@"SHF_NOTE_NV_TKINFO"
	.tkinfo
        /*0018*/ 	.word	0x00000002
        /*0030*/ 	.string	""
        /*0030*/ 	.string	"ptxas"
        /*0030*/ 	.string	"Cuda compilation tools, release 13.0, V13.0.88"
        /*0030*/ 	.string	"Build cuda_13.0.r13.0/compiler.36424714_0"
        /*0030*/ 	.string	"-arch sm_100 -m 64 "



//--------------------- .note.nv.cuinfo           --------------------------
	.section	.note.nv.cuinfo,"",@"SHT_NOTE"
	.sectionflags	@"SHF_NOTE_NV_CUINFO"
        /*0018*/ 	.short	0x0002
        /*001a*/ 	.short	0x0064
        /*001c*/ 	.short	0x0082
	.zero		2


//--------------------- .nv.info                  --------------------------
	.section	.nv.info,"",@"SHT_CUDA_INFO"
	.align	4


	//----- nvinfo : EIATTR_REGCOUNT
	.align		4
        /*0000*/ 	.byte	0x04, 0x2f
        /*0002*/ 	.short	(.L_1 - .L_0)
	.align		4
.L_0:
        /*0004*/ 	.word	index@(_Z12scan1_kernelPim)
        /*0008*/ 	.word	0x00000016


	//----- nvinfo : EIATTR_FRAME_SIZE
	.align		4
.L_1:
        /*000c*/ 	.byte	0x04, 0x11
        /*000e*/ 	.short	(.L_3 - .L_2)
	.align		4
.L_2:
        /*0010*/ 	.word	index@(_Z12scan1_kernelPim)
        /*0014*/ 	.word	0x00000000


	//----- nvinfo : EIATTR_MIN_STACK_SIZE
	.align		4
.L_3:
        /*0018*/ 	.byte	0x04, 0x12
        /*001a*/ 	.short	(.L_5 - .L_4)
	.align		4
.L_4:
        /*001c*/ 	.word	index@(_Z12scan1_kernelPim)
        /*0020*/ 	.word	0x00000000
.L_5:


//--------------------- .nv.compat                --------------------------
	.section	.nv.compat,"",@"SHT_CUDA_COMPAT_INFO"
	.align	4
        /*0000*/ 	.byte	0x02, 0x09, 0x00, 0x00, 0x02, 0x02, 0x01, 0x00, 0x02, 0x05, 0x05, 0x00, 0x03, 0x07, 0x01, 0x01
        /*0010*/ 	.byte	0x02, 0x03, 0x00, 0x00, 0x02, 0x06, 0x01, 0x00, 0x04, 0x0b, 0x08, 0x00, 0x01, 0x00, 0x00, 0x00
        /*0020*/ 	.byte	0x00, 0x00, 0x00, 0x00


//--------------------- .nv.info._Z12scan1_kernelPim --------------------------
	.section	.nv.info._Z12scan1_kernelPim,"",@"SHT_CUDA_INFO"
	.sectionflags	@""
	.align	4


	//----- nvinfo : EIATTR_CUDA_API_VERSION
	.align		4
        /*0000*/ 	.byte	0x04, 0x37
        /*0002*/ 	.short	(.L_7 - .L_6)
.L_6:
        /*0004*/ 	.word	0x00000082


	//----- nvinfo : EIATTR_KPARAM_INFO
	.align		4
.L_7:
        /*0008*/ 	.byte	0x04, 0x17
        /*000a*/ 	.short	(.L_9 - .L_8)
.L_8:
        /*000c*/ 	.word	0x00000000
        /*0010*/ 	.short	0x0001
        /*0012*/ 	.short	0x0008
        /*0014*/ 	.byte	0x00, 0xf0, 0x21, 0x00


	//----- nvinfo : EIATTR_KPARAM_INFO
	.align		4
.L_9:
        /*0018*/ 	.byte	0x04, 0x17
        /*001a*/ 	.short	(.L_11 - .L_10)
.L_10:
        /*001c*/ 	.word	0x00000000
        /*0020*/ 	.short	0x0000
        /*0022*/ 	.short	0x0000
        /*0024*/ 	.byte	0x00, 0xf5, 0x21, 0x00


	//----- nvinfo : EIATTR_SPARSE_MMA_MASK
	.align		4
.L_11:
        /*0028*/ 	.byte	0x03, 0x50
        /*002a*/ 	.short	0x0000


	//----- nvinfo : EIATTR_MAXREG_COUNT
	.align		4
        /*002c*/ 	.byte	0x03, 0x1b
        /*002e*/ 	.short	0x00ff


	//----- nvinfo : EIATTR_NUM_BARRIERS
	.align		4
        /*0030*/ 	.byte	0x02, 0x4c
        /*0032*/ 	.byte	0x01
	.zero		1


	//----- nvinfo : EIATTR_MERCURY_ISA_VERSION
	.align		4
        /*0034*/ 	.byte	0x03, 0x5f
        /*0036*/ 	.short	0x0101


	//----- nvinfo : EIATTR_VRC_CTA_INIT_COUNT
	.align		4
        /*0038*/ 	.byte	0x02, 0x4a
	.zero		1
	.zero		1


	//----- nvinfo : EIATTR_EXIT_INSTR_OFFSETS
	.align		4
        /*003c*/ 	.byte	0x04, 0x1c
        /*003e*/ 	.short	(.L_13 - .L_12)


	//   ....[0]....
.L_12:
        /*0040*/ 	.word	0x00000080


	//   ....[1]....
        /*0044*/ 	.word	0x00000890


	//   ....[2]....
        /*0048*/ 	.word	0x00000d40


	//   ....[3]....
        /*004c*/ 	.word	0x000014c0


	//----- nvinfo : EIATTR_CRS_STACK_SIZE
	.align		4
.L_13:
        /*0050*/ 	.byte	0x04, 0x1e
        /*0052*/ 	.short	(.L_15 - .L_14)
.L_14:
        /*0054*/ 	.word	0x00000000


	//----- nvinfo : EIATTR_CBANK_PARAM_SIZE
	.align		4
.L_15:
        /*0058*/ 	.byte	0x03, 0x19
        /*005a*/ 	.short	0x0010


	//----- nvinfo : EIATTR_PARAM_CBANK
	.align		4
        /*005c*/ 	.byte	0x04, 0x0a
        /*005e*/ 	.short	(.L_17 - .L_16)
	.align		4
.L_16:
        /*0060*/ 	.word	index@(.nv.constant0._Z12scan1_kernelPim)
        /*0064*/ 	.short	0x0380
        /*0066*/ 	.short	0x0010


	//----- nvinfo : EIATTR_SW_WAR
	.align		4
.L_17:
        /*0068*/ 	.byte	0x04, 0x36
        /*006a*/ 	.short	(.L_19 - .L_18)
.L_18:
        /*006c*/ 	.word	0x00000008
.L_19:


//--------------------- .nv.callgraph             --------------------------
	.section	.nv.callgraph,"",@"SHT_CUDA_CALLGRAPH"
	.align	4
	.sectionentsize	8
	.align		4
        /*0000*/ 	.word	0x00000000
	.align		4
        /*0004*/ 	.word	0xffffffff
	.align		4
        /*0008*/ 	.word	0x00000000
	.align		4
        /*000c*/ 	.word	0xfffffffe
	.align		4
        /*0010*/ 	.word	0x00000000
	.align		4
        /*0014*/ 	.word	0xfffffffd
	.align		4
        /*0018*/ 	.word	0x00000000
	.align		4
        /*001c*/ 	.word	0xfffffffc


//--------------------- .text._Z12scan1_kernelPim --------------------------
	.section	.text._Z12scan1_kernelPim,"ax",@progbits
	.align	128
        .global         _Z12scan1_kernelPim
        .type           _Z12scan1_kernelPim,@function
        .size           _Z12scan1_kernelPim,(.L_x_12 - _Z12scan1_kernelPim)
        .other          _Z12scan1_kernelPim,@"STO_CUDA_ENTRY STV_DEFAULT"
_Z12scan1_kernelPim:
.text._Z12scan1_kernelPim:
[----:B------:R-:W-:Y:S01]  /*0000*/  LDC R1, c[0x0][0x37c] ;  /* 0x0000df00ff017b82 */ /* 0x000fe20000000800 */
[----:B------:R-:W0:Y:S01]  /*0010*/  S2R R4, SR_CTAID.X ;  /* 0x0000000000047919 */ /* 0x000e220000002500 */
[----:B------:R-:W0:Y:S01]  /*0020*/  LDCU UR4, c[0x0][0x360] ;  /* 0x00006c00ff0477ac */ /* 0x000e220008000800 */
[----:B------:R-:W0:Y:S01]  /*0030*/  S2R R3, SR_TID.X ;  /* 0x0000000000037919 */ /* 0x000e220000002100 */
[----:B------:R-:W1:Y:S01]  /*0040*/  LDCU.64 UR6, c[0x0][0x388] ;  /* 0x00007100ff0677ac */ /* 0x000e620008000a00 */
[----:B0-----:R-:W-:-:S05]  /*0050*/  IMAD R4, R4, UR4, R3 ;  /* 0x0000000404047c24 */ /* 0x001fca000f8e0203 */
[----:B-1----:R-:W-:-:S04]  /*0060*/  ISETP.GE.U32.AND P0, PT, R4, UR6, PT ;  /* 0x0000000604007c0c */ /* 0x002fc8000bf06070 */
[----:B------:R-:W-:-:S13]  /*0070*/  ISETP.GE.U32.AND.EX P0, PT, RZ, UR7, PT, P0 ;  /* 0x00000007ff007c0c */ /* 0x000fda000bf06100 */
[----:B------:R-:W-:Y:S05]  /*0080*/  @P0 EXIT ;  /* 0x000000000000094d */ /* 0x000fea0003800000 */
[----:B------:R-:W-:Y:S01]  /*0090*/  ISETP.NE.AND P0, PT, R4, RZ, PT ;  /* 0x000000ff0400720c */ /* 0x000fe20003f05270 */
[----:B------:R-:W-:-:S12]  /*00a0*/  BSSY.RECONVERGENT B0, `(.L_x_0) ;  /* 0x0000025000007945 */ /* 0x000fd80003800200 */
[----:B------:R-:W0:Y:S01]  /*00b0*/  @P0 S2R R0, SR_CgaCtaId ;  /* 0x0000000000000919 */ /* 0x000e220000008800 */
[----:B------:R-:W-:-:S04]  /*00c0*/  @P0 MOV R5, 0x400 ;  /* 0x0000040000050802 */ /* 0x000fc80000000f00 */
[----:B0-----:R-:W-:-:S05]  /*00d0*/  @P0 LEA R5, R0, R5, 0x18 ;  /* 0x0000000500050211 */ /* 0x001fca00078ec0ff */
[----:B------:R0:W1:Y:S01]  /*00e0*/  @P0 LDS R0, [R5] ;  /* 0x0000000005000984 */ /* 0x0000620000000800 */
[----:B------:R-:W-:Y:S05]  /*00f0*/  @P0 BRA `(.L_x_1) ;  /* 0x00000000007c0947 */ /* 0x000fea0003800000 */
[----:B------:R-:W2:Y:S01]  /*0100*/  LDCU.64 UR4, c[0x0][0x388] ;  /* 0x00007100ff0477ac */ /* 0x000ea20008000a00 */
[----:B------:R-:W-:Y:S01]  /*0110*/  HFMA2 R6, -RZ, RZ, 1.443359375, -0.2030029296875 ;  /* 0x3dc6b27fff067431 */ /* 0x000fe200000001ff */
[----:B--2---:R-:W1:Y:S01]  /*0120*/  I2F.U64 R2, UR4 ;  /* 0x0000000400027d12 */ /* 0x004e620008301000 */
[----:B------:R-:W2:Y:S01]  /*0130*/  S2UR UR5, SR_CgaCtaId ;  /* 0x00000000000579c3 */ /* 0x000ea20000008800 */
[----:B------:R-:W-:Y:S01]  /*0140*/  UMOV UR4, 0x400 ;  /* 0x0000040000047882 */ /* 0x000fe20000000000 */
[C---:B-1----:R-:W-:Y:S02]  /*0150*/  IADD3 R0, PT, PT, R2.reuse, -0x3f3504f3, RZ ;  /* 0xc0cafb0d02007810 */ /* 0x042fe40007ffe0ff */
[----:B------:R-:W-:Y:S02]  /*0160*/  ISETP.GT.U32.AND P0, PT, R2, 0x7f7fffff, PT ;  /* 0x7f7fffff0200780c */ /* 0x000fe40003f04070 */
[----:B------:R-:W-:-:S04]  /*0170*/  LOP3.LUT R3, R0, 0xff800000, RZ, 0xc0, !PT ;  /* 0xff80000000037812 */ /* 0x000fc800078ec0ff */
[----:B------:R-:W-:Y:S01]  /*0180*/  IADD3 R0, PT, PT, R2, -R3, RZ ;  /* 0x8000000302007210 */ /* 0x000fe20007ffe0ff */
[----:B--2---:R-:W-:-:S04]  /*0190*/  ULEA UR4, UR5, UR4, 0x18 ;  /* 0x0000000405047291 */ /* 0x004fc8000f8ec0ff */
[----:B0-----:R-:W-:-:S04]  /*01a0*/  FADD R5, R0, -1 ;  /* 0xbf80000000057421 */ /* 0x001fc80000000000 */
[----:B------:R-:W-:-:S04]  /*01b0*/  FFMA R0, R5, R6, -0.16845393180847167969 ;  /* 0xbe2c7f3005007423 */ /* 0x000fc80000000006 */
[----:B------:R-:W-:-:S04]  /*01c0*/  FFMA R0, R5, R0, 0.1716887056827545166 ;  /* 0x3e2fcf2a05007423 */ /* 0x000fc80000000000 */
[----:B------:R-:W-:-:S04]  /*01d0*/  FFMA R0, R5, R0, -0.17900948226451873779 ;  /* 0xbe374e4305007423 */ /* 0x000fc80000000000 */
[----:B------:R-:W-:-:S04]  /*01e0*/  FFMA R0, R5, R0, 0.20512372255325317383 ;  /* 0x3e520bf405007423 */ /* 0x000fc80000000000 */
[----:B------:R-:W-:-:S04]  /*01f0*/  FFMA R0, R5, R0, -0.24046532809734344482 ;  /* 0xbe763c8b05007423 */ /* 0x000fc80000000000 */
[----:B------:R-:W-:-:S04]  /*0200*/  FFMA R0, R5, R0, 0.28857114911079406738 ;  /* 0x3e93bf9905007423 */ /* 0x000fc80000000000 */
[----:B------:R-:W-:-:S04]  /*0210*/  FFMA R0, R5, R0, -0.36067417263984680176 ;  /* 0xbeb8aa4905007423 */ /* 0x000fc80000000000 */
[----:B------:R-:W-:-:S04]  /*0220*/  FFMA R0, R5, R0, 0.48089820146560668945 ;  /* 0x3ef6384a05007423 */ /* 0x000fc80000000000 */
[----:B------:R-:W-:-:S04]  /*0230*/  FFMA R0, R5, R0, -0.72134751081466674805 ;  /* 0xbf38aa3b05007423 */ /* 0x000fc80000000000 */
[C---:B------:R-:W-:Y:S01]  /*0240*/  FMUL R6, R5.reuse, R0 ;  /* 0x0000000005067220 */ /* 0x040fe20000400000 */
[----:B------:R-:W-:Y:S01]  /*0250*/  I2FP.F32.S32 R0, R3 ;  /* 0x0000000300007245 */ /* 0x000fe20000201400 */
[----:B------:R-:W-:Y:S02]  /*0260*/  IMAD.MOV.U32 R3, RZ, RZ, 0x7f800000 ;  /* 0x7f800000ff037424 */ /* 0x000fe400078e00ff */
[C---:B------:R-:W-:Y:S02]  /*0270*/  FMUL R6, R5.reuse, R6 ;  /* 0x0000000605067220 */ /* 0x040fe40000400000 */
[----:B------:R-:W-:Y:S02]  /*0280*/  FFMA R0, R0, 1.1920928955078125e-07, RZ ;  /* 0x3400000000007823 */ /* 0x000fe400000000ff */
[----:B------:R-:W-:-:S04]  /*0290*/  FFMA R5, R5, 1.4426950216293334961, R6 ;  /* 0x3fb8aa3b05057823 */ /* 0x000fc80000000006 */
[----:B------:R-:W-:Y:S01]  /*02a0*/  FADD R0, R0, R5 ;  /* 0x0000000500007221 */ /* 0x000fe20000000000 */
[----:B------:R-:W-:Y:S01]  /*02b0*/  @P0 FFMA R0, R2, R3, +INF ;  /* 0x7f80000002000423 */ /* 0x000fe20000000003 */
[----:B------:R-:W-:-:S05]  /*02c0*/  MOV R5, UR4 ;  /* 0x0000000400057c02 */ /* 0x000fca0008000f00 */
[----:B------:R-:W0:Y:S02]  /*02d0*/  F2I.TRUNC.NTZ R0, R0 ;  /* 0x0000000000007305 */ /* 0x000e24000020f100 */
[----:B0-----:R2:W-:Y:S02]  /*02e0*/  STS [R5], R0 ;  /* 0x0000000005007388 */ /* 0x0015e40000000800 */
.L_x_1:
[----:B------:R-:W-:Y:S05]  /*02f0*/  BSYNC.RECONVERGENT B0 ;  /* 0x0000000000007941 */ /* 0x000fea0003800200 */
.L_x_0:
[----:B------:R-:W3:Y:S01]  /*0300*/  LDCU.64 UR4, c[0x0][0x380] ;  /* 0x00007000ff0477ac */ /* 0x000ee20008000a00 */
[----:B-1----:R-:W-:Y:S01]  /*0310*/  ISETP.GE.AND P0, PT, R0, 0x1, PT ;  /* 0x000000010000780c */ /* 0x002fe20003f06270 */
[----:B------:R-:W1:Y:S01]  /*0320*/  LDCU.64 UR6, c[0x0][0x358] ;  /* 0x00006b00ff0677ac */ /* 0x000e620008000a00 */
[----:B---3--:R-:W-:-:S04]  /*0330*/  LEA R2, P1, R4, UR4, 0x2 ;  /* 0x0000000404027c11 */ /* 0x008fc8000f8210ff */
[----:B------:R-:W-:-:S07]  /*0340*/  LEA.HI.X R3, R4, UR5, RZ, 0x2, P1 ;  /* 0x0000000504037c11 */ /* 0x000fce00088f14ff */
[----:B------:R-:W-:Y:S05]  /*0350*/  @!P0 BRA `(.L_x_2) ;  /* 0x0000000400188947 */ /* 0x000fea0003800000 */
[----:B--2---:R-:W-:Y:S01]  /*0360*/  FFMA R0, RZ, 1.4426950216293334961, RZ ;  /* 0x3fb8aa3bff007823 */ /* 0x004fe200000000ff */
[----:B------:R-:W2:Y:S01]  /*0370*/  LDC.64 R6, c[0x0][0x380] ;  /* 0x0000e000ff067b82 */ /* 0x000ea20000000a00 */
[----:B------:R-:W-:Y:S02]  /*0380*/  MOV R8, RZ ;  /* 0x000000ff00087202 */ /* 0x000fe40000000f00 */
[----:B------:R-:W-:-:S04]  /*0390*/  FADD R0, RZ, R0 ;  /* 0x00000000ff007221 */ /* 0x000fc80000000000 */
[----:B------:R-:W-:-:S04]  /*03a0*/  FFMA R0, RZ, RZ, R0 ;  /* 0x000000ffff007223 */ /* 0x000fc80000000000 */
[----:B------:R-:W-:-:S04]  /*03b0*/  FFMA R9, RZ, RZ, R0 ;  /* 0x000000ffff097223 */ /* 0x000fc80000000000 */
[----:B------:R-:W-:-:S04]  /*03c0*/  FADD R0, R9, 1 ;  /* 0x3f80000009007421 */ /* 0x000fc80000000000 */
[----:B------:R-:W-:-:S04]  /*03d0*/  FADD R10, R0, -1 ;  /* 0xbf800000000a7421 */ /* 0x000fc80000000000 */
[----:B------:R-:W-:-:S07]  /*03e0*/  FADD R9, R9, -R10 ;  /* 0x8000000a09097221 */ /* 0x000fce0000000000 */
.L_x_4:
[----:B------:R-:W-:Y:S01]  /*03f0*/  IADD3 R8, PT, PT, R8, 0x1, RZ ;  /* 0x0000000108087810 */ /* 0x000fe20007ffe0ff */
[----:B------:R-:W-:-:S03]  /*0400*/  IMAD.MOV.U32 R17, RZ, RZ, 0x391fcb8e ;  /* 0x391fcb8eff117424 */ /* 0x000fc600078e00ff */
[----:B------:R-:W-:-:S04]  /*0410*/  I2FP.F32.U32 R11, R8 ;  /* 0x00000008000b7245 */ /* 0x000fc80000201000 */
[-C--:B------:R-:W-:Y:S01]  /*0420*/  FSETP.NAN.AND P1, PT, |R11|, |R11|.reuse, PT ;  /* 0x4000000b0b00720b */ /* 0x080fe20003f28200 */
[----:B---3--:R-:W-:-:S04]  /*0430*/  FMUL R13, R0, R11 ;  /* 0x0000000b000d7220 */ /* 0x008fc80000400000 */
[----:B------:R-:W3:Y:S01]  /*0440*/  FRND R12, R13 ;  /* 0x0000000d000c7307 */ /* 0x000ee20000201000 */
[----:B------:R-:W-:Y:S01]  /*0450*/  FFMA R10, R0, R11, -R13 ;  /* 0x0000000b000a7223 */ /* 0x000fe2000000080d */
[----:B------:R-:W-:-:S03]  /*0460*/  FSETP.GEU.AND P2, PT, R13, RZ, PT ;  /* 0x000000ff0d00720b */ /* 0x000fc60003f4e000 */
[----:B------:R-:W-:-:S03]  /*0470*/  FFMA R10, R9, R11, R10 ;  /* 0x0000000b090a7223 */ /* 0x000fc6000000000a */
[----:B------:R-:W4:Y:S01]  /*0480*/  F2I.NTZ R14, R13 ;  /* 0x0000000d000e7305 */ /* 0x000f220000203100 */
[----:B---3--:R-:W-:Y:S01]  /*0490*/  FADD R15, R13, -R12 ;  /* 0x8000000c0d0f7221 */ /* 0x008fe20000000000 */
[----:B------:R-:W-:-:S03]  /*04a0*/  FSETP.GT.AND P0, PT, R12, RZ, PT ;  /* 0x000000ff0c00720b */ /* 0x000fc60003f04000 */
[----:B------:R-:W-:-:S04]  /*04b0*/  FADD R10, R10, R15 ;  /* 0x0000000f0a0a7221 */ /* 0x000fc80000000000 */
[C---:B------:R-:W-:Y:S01]  /*04c0*/  FFMA R15, R10.reuse, R17, 0.0013391353422775864601 ;  /* 0x3aaf85ed0a0f7423 */ /* 0x040fe20000000011 */
[----:B------:R-:W-:Y:S02]  /*04d0*/  SEL R17, RZ, 0x83000000, P0 ;  /* 0x83000000ff117807 */ /* 0x000fe40000000000 */
[----:B------:R-:W-:Y:S01]  /*04e0*/  FSETP.GT.AND P0, PT, |R13|, 152, PT ;  /* 0x431800000d00780b */ /* 0x000fe20003f04200 */
[----:B------:R-:W-:Y:S01]  /*04f0*/  FFMA R15, R10, R15, 0.0096188392490148544312 ;  /* 0x3c1d98560a0f7423 */ /* 0x000fe2000000000f */
[----:B------:R-:W-:Y:S02]  /*0500*/  IADD3 R12, PT, PT, R17, 0x7f000000, RZ ;  /* 0x7f000000110c7810 */ /* 0x000fe40007ffe0ff */
[----:B----4-:R-:W-:Y:S01]  /*0510*/  LEA R17, R14, -R17, 0x17 ;  /* 0x800000110e117211 */ /* 0x010fe200078eb8ff */
[----:B------:R-:W-:-:S04]  /*0520*/  FFMA R15, R10, R15, 0.055503588169813156128 ;  /* 0x3d6357bb0a0f7423 */ /* 0x000fc8000000000f */
[----:B------:R-:W-:-:S04]  /*0530*/  FFMA R15, R10, R15, 0.24022644758224487305 ;  /* 0x3e75fdec0a0f7423 */ /* 0x000fc8000000000f */
[----:B------:R-:W-:-:S04]  /*0540*/  FFMA R15, R10, R15, 0.69314718246459960938 ;  /* 0x3f3172180a0f7423 */ /* 0x000fc8000000000f */
[----:B------:R-:W-:-:S04]  /*0550*/  FFMA R15, R10, R15, 1 ;  /* 0x3f8000000a0f7423 */ /* 0x000fc8000000000f */
[----:B------:R-:W-:-:S04]  /*0560*/  FMUL R12, R15, R12 ;  /* 0x0000000c0f0c7220 */ /* 0x000fc80000400000 */
[----:B------:R-:W-:Y:S01]  /*0570*/  FMUL R12, R12, R17 ;  /* 0x000000110c0c7220 */ /* 0x000fe20000400000 */
[----:B------:R-:W-:Y:S01]  /*0580*/  @P0 FSEL R12, RZ, +INF , !P2 ;  /* 0x7f800000ff0c0808 */ /* 0x000fe20005000000 */
[----:B------:R-:W-:-:S06]  /*0590*/  @P1 FADD R12, R11, 2 ;  /* 0x400000000b0c1421 */ /* 0x000fcc0000000000 */
[----:B------:R-:W3:Y:S08]  /*05a0*/  F2I.TRUNC.NTZ R12, R12 ;  /* 0x0000000c000c7305 */ /* 0x000ef0000020f100 */
[----:B---3--:R-:W3:Y:S01]  /*05b0*/  I2F.U32.RP R13, R12 ;  /* 0x0000000c000d7306 */ /* 0x008ee20000209000 */
[----:B------:R-:W-:Y:S01]  /*05c0*/  IMAD.MOV R15, RZ, RZ, -R12 ;  /* 0x000000ffff0f7224 */ /* 0x000fe200078e0a0c */
[----:B------:R-:W-:-:S06]  /*05d0*/  ISETP.NE.U32.AND P1, PT, R12, RZ, PT ;  /* 0x000000ff0c00720c */ /* 0x000fcc0003f25070 */
[----:B---3--:R-:W3:Y:S02]  /*05e0*/  MUFU.RCP R13, R13 ;  /* 0x0000000d000d7308 */ /* 0x008ee40000001000 */
[----:B---3--:R-:W-:-:S06]  /*05f0*/  IADD3 R10, PT, PT, R13, 0xffffffe, RZ ;  /* 0x0ffffffe0d0a7810 */ /* 0x008fcc0007ffe0ff */
[----:B------:R3:W4:Y:S02]  /*0600*/  F2I.FTZ.U32.TRUNC.NTZ R11, R10 ;  /* 0x0000000a000b7305 */ /* 0x000724000021f000 */
[----:B---3--:R-:W-:Y:S02]  /*0610*/  HFMA2 R10, -RZ, RZ, 0, 0 ;  /* 0x00000000ff0a7431 */ /* 0x008fe400000001ff */
[----:B----4-:R-:W-:-:S04]  /*0620*/  IMAD R15, R15, R11, RZ ;  /* 0x0000000b0f0f7224 */ /* 0x010fc800078e02ff */
[----:B------:R-:W-:Y:S01]  /*0630*/  IMAD.HI.U32 R11, R11, R15, R10 ;  /* 0x0000000f0b0b7227 */ /* 0x000fe200078e000a */
[----:B------:R-:W-:-:S05]  /*0640*/  IADD3 R10, PT, PT, R12, -0x1, RZ ;  /* 0xffffffff0c0a7810 */ /* 0x000fca0007ffe0ff */
[----:B------:R-:W-:-:S05]  /*0650*/  IMAD.HI.U32 R11, R11, R4, RZ ;  /* 0x000000040b0b7227 */ /* 0x000fca00078e00ff */
[----:B------:R-:W-:-:S05]  /*0660*/  IADD3 R11, PT, PT, -R11, RZ, RZ ;  /* 0x000000ff0b0b7210 */ /* 0x000fca0007ffe1ff */
[----:B------:R-:W-:-:S05]  /*0670*/  IMAD R11, R12, R11, R4 ;  /* 0x0000000b0c0b7224 */ /* 0x000fca00078e0204 */
[----:B------:R-:W-:-:S13]  /*0680*/  ISETP.GE.U32.AND P0, PT, R11, R12, PT ;  /* 0x0000000c0b00720c */ /* 0x000fda0003f06070 */
[----:B------:R-:W-:-:S04]  /*0690*/  @P0 IADD3 R11, PT, PT, -R12, R11, RZ ;  /* 0x0000000b0c0b0210 */ /* 0x000fc80007ffe1ff */
[----:B------:R-:W-:-:S13]  /*06a0*/  ISETP.GE.U32.AND P0, PT, R11, R12, PT ;  /* 0x0000000c0b00720c */ /* 0x000fda0003f06070 */
[----:B------:R-:W-:Y:S01]  /*06b0*/  @P0 IMAD.IADD R11, R11, 0x1, -R12 ;  /* 0x000000010b0b0824 */ /* 0x000fe200078e0a0c */
[----:B------:R-:W-:-:S04]  /*06c0*/  @!P1 LOP3.LUT R11, RZ, R12, RZ, 0x33, !PT ;  /* 0x0000000cff0b9212 */ /* 0x000fc800078e33ff */
[----:B------:R-:W-:-:S13]  /*06d0*/  ISETP.NE.AND P0, PT, R11, R10, PT ;  /* 0x0000000a0b00720c */ /* 0x000fda0003f05270 */
[----:B------:R-:W-:Y:S05]  /*06e0*/  @P0 BRA `(.L_x_3) ;  /* 0x0000000000200947 */ /* 0x000fea0003800000 */
[----:B------:R-:W-:Y:S01]  /*06f0*/  LEA.HI R10, R12, R12, RZ, 0x1 ;  /* 0x0000000c0c0a7211 */ /* 0x000fe200078f08ff */
[----:B-1----:R-:W3:Y:S03]  /*0700*/  LDG.E R13, desc[UR6][R2.64] ;  /* 0x00000006020d7981 */ /* 0x002ee6000c1e1900 */
[----:B------:R-:W-:-:S04]  /*0710*/  SHF.R.S32.HI R11, RZ, 0x1, R10 ;  /* 0x00000001ff0b7819 */ /* 0x000fc8000001140a */
[----:B------:R-:W-:-:S05]  /*0720*/  IADD3 R11, PT, PT, R4, -R11, RZ ;  /* 0x8000000b040b7210 */ /* 0x000fca0007ffe0ff */
[----:B--2---:R-:W-:-:S06]  /*0730*/  IMAD.WIDE.U32 R10, R11, 0x4, R6 ;  /* 0x000000040b0a7825 */ /* 0x004fcc00078e0006 */
[----:B------:R-:W3:Y:S02]  /*0740*/  LDG.E R10, desc[UR6][R10.64] ;  /* 0x000000060a0a7981 */ /* 0x000ee4000c1e1900 */
[----:B---3--:R-:W-:-:S05]  /*0750*/  IADD3 R13, PT, PT, R10, R13, RZ ;  /* 0x0000000d0a0d7210 */ /* 0x008fca0007ffe0ff */
[----:B------:R3:W-:Y:S02]  /*0760*/  STG.E desc[UR6][R2.64], R13 ;  /* 0x0000000d02007986 */ /* 0x0007e4000c101906 */
.L_x_3:
[----:B------:R-:W-:Y:S05]  /*0770*/  WARPSYNC.ALL ;  /* 0x0000000000007948 */ /* 0x000fea0003800000 */
[----:B------:R-:W-:Y:S06]  /*0780*/  BAR.SYNC.DEFER_BLOCKING 0x0 ;  /* 0x0000000000007b1d */ /* 0x000fec0000010000 */
[----:B------:R-:W4:Y:S02]  /*0790*/  LDS R11, [R5] ;  /* 0x00000000050b7984 */ /* 0x000f240000000800 */
[----:B----4-:R-:W-:-:S13]  /*07a0*/  ISETP.GE.AND P0, PT, R8, R11, PT ;  /* 0x0000000b0800720c */ /* 0x010fda0003f06270 */
[----:B------:R-:W-:Y:S05]  /*07b0*/  @!P0 BRA `(.L_x_4) ;  /* 0xfffffffc000c8947 */ /* 0x000fea000383ffff */
.L_x_2:
[----:B--2---:R-:W2:Y:S01]  /*07c0*/  LDC.64 R6, c[0x0][0x380] ;  /* 0x0000e000ff067b82 */ /* 0x004ea20000000a00 */
[----:B------:R-:W-:Y:S01]  /*07d0*/  ISETP.NE.AND P0, PT, R4, RZ, PT ;  /* 0x000000ff0400720c */ /* 0x000fe20003f05270 */
[----:B------:R-:W-:Y:S06]  /*07e0*/  WARPSYNC.ALL ;  /* 0x0000000000007948 */ /* 0x000fec0003800000 */
[----:B------:R-:W2:Y:S06]  /*07f0*/  LDC.64 R8, c[0x0][0x388] ;  /* 0x0000e200ff087b82 */ /* 0x000eac0000000a00 */
[----:B--2---:R-:W-:-:S04]  /*0800*/  @!P0 LEA R6, P1, R8, R6, 0x2 ;  /* 0x0000000608068211 */ /* 0x004fc800078210ff */
[----:B------:R-:W-:-:S05]  /*0810*/  @!P0 LEA.HI.X R7, R8, R7, R9, 0x2, P1 ;  /* 0x0000000708078211 */ /* 0x000fca00008f1409 */
[----:B-1----:R-:W-:Y:S01]  /*0820*/  @!P0 STG.E desc[UR6][R6.64+-0x4], RZ ;  /* 0xfffffcff06008986 */ /* 0x002fe2000c101906 */
[----:B------:R-:W1:Y:S08]  /*0830*/  S2UR UR5, SR_CgaCtaId ;  /* 0x00000000000579c3 */ /* 0x000e700000008800 */
[----:B------:R-:W-:Y:S06]  /*0840*/  BAR.SYNC.DEFER_BLOCKING 0x0 ;  /* 0x0000000000007b1d */ /* 0x000fec0000010000 */
[----:B------:R-:W-:-:S02]  /*0850*/  UMOV UR4, 0x400 ;  /* 0x0000040000047882 */ /* 0x000fc40000000000 */
[----:B-1----:R-:W-:-:S09]  /*0860*/  ULEA UR4, UR5, UR4, 0x18 ;  /* 0x0000000405047291 */ /* 0x002fd2000f8ec0ff */
[----:B------:R-:W1:Y:S02]  /*0870*/  LDS R8, [UR4] ;  /* 0x00000004ff087984 */ /* 0x000e640008000800 */
[----:B-1----:R-:W-:-:S13]  /*0880*/  ISETP.GE.AND P0, PT, R8, 0x1, PT ;  /* 0x000000010800780c */ /* 0x002fda0003f06270 */
[----:B------:R-:W-:Y:S05]  /*0890*/  @!P0 EXIT ;  /* 0x000000000000894d */ /* 0x000fea0003800000 */
[----:B------:R-:W-:Y:S01]  /*08a0*/  FFMA R0, RZ, 1.4426950216293334961, RZ ;  /* 0x3fb8aa3bff007823 */ /* 0x000fe200000000ff */
[----:B------:R-:W-:Y:S01]  /*08b0*/  LOP3.LUT R6, R8, 0x1, RZ, 0xc0, !PT ;  /* 0x0000000108067812 */ /* 0x000fe200078ec0ff */
[----:B------:R-:W-:Y:S02]  /*08c0*/  IMAD.MOV.U32 R9, RZ, RZ, R8 ;  /* 0x000000ffff097224 */ /* 0x000fe400078e0008 */
[----:B------:R-:W-:Y:S01]  /*08d0*/  FADD R0, RZ, R0 ;  /* 0x00000000ff007221 */ /* 0x000fe20000000000 */
[----:B------:R-:W-:-:S03]  /*08e0*/  ISETP.NE.U32.AND P0, PT, R6, 0x1, PT ;  /* 0x000000010600780c */ /* 0x000fc60003f05070 */
[----:B------:R-:W-:-:S04]  /*08f0*/  FFMA R0, RZ, RZ, R0 ;  /* 0x000000ffff007223 */ /* 0x000fc80000000000 */
[----:B0-----:R-:W-:-:S04]  /*0900*/  FFMA R5, RZ, RZ, R0 ;  /* 0x000000ffff057223 */ /* 0x001fc80000000000 */
[----:B------:R-:W-:-:S04]  /*0910*/  FADD R0, R5, 1 ;  /* 0x3f80000005007421 */ /* 0x000fc80000000000 */
[----:B------:R-:W-:-:S04]  /*0920*/  FADD R6, R0, -1 ;  /* 0xbf80000000067421 */ /* 0x000fc80000000000 */
[----:B------:R-:W-:Y:S01]  /*0930*/  FADD R5, R5, -R6 ;  /* 0x8000000605057221 */ /* 0x000fe20000000000 */
[----:B------:R-:W-:Y:S06]  /*0940*/  @P0 BRA `(.L_x_5) ;  /* 0x0000000000f40947 */ /* 0x000fec0003800000 */
[----:B------:R-:W-:Y:S01]  /*0950*/  I2FP.F32.U32 R7, R8 ;  /* 0x0000000800077245 */ /* 0x000fe20000201000 */
[----:B------:R-:W-:Y:S01]  /*0960*/  BSSY.RECONVERGENT B0, `(.L_x_6) ;  /* 0x0000039000007945 */ /* 0x000fe20003800200 */
[----:B---3--:R-:W-:Y:S02]  /*0970*/  MOV R13, 0x391fcb8e ;  /* 0x391fcb8e000d7802 */ /* 0x008fe40000000f00 */
[-C--:B------:R-:W-:Y:S01]  /*0980*/  FSETP.NAN.AND P1, PT, |R7|, |R7|.reuse, PT ;  /* 0x400000070700720b */ /* 0x080fe20003f28200 */
[----:B------:R-:W-:-:S04]  /*0990*/  FMUL R9, R0, R7 ;  /* 0x0000000700097220 */ /* 0x000fc80000400000 */
[----:B------:R-:W0:Y:S01]  /*09a0*/  FRND R10, R9 ;  /* 0x00000009000a7307 */ /* 0x000e220000201000 */
[----:B------:R-:W-:Y:S01]  /*09b0*/  FFMA R6, R0, R7, -R9 ;  /* 0x0000000700067223 */ /* 0x000fe20000000809 */
[----:B------:R-:W-:-:S03]  /*09c0*/  FSETP.GEU.AND P2, PT, R9, RZ, PT ;  /* 0x000000ff0900720b */ /* 0x000fc60003f4e000 */
[----:B------:R-:W-:-:S03]  /*09d0*/  FFMA R6, R5, R7, R6 ;  /* 0x0000000705067223 */ /* 0x000fc60000000006 */
[----:B------:R-:W1:Y:S01]  /*09e0*/  F2I.NTZ R12, R9 ;  /* 0x00000009000c7305 */ /* 0x000e620000203100 */
[----:B0-----:R-:W-:Y:S01]  /*09f0*/  FADD R11, R9, -R10 ;  /* 0x8000000a090b7221 */ /* 0x001fe20000000000 */
[----:B------:R-:W-:-:S03]  /*0a00*/  FSETP.GT.AND P0, PT, R10, RZ, PT ;  /* 0x000000ff0a00720b */ /* 0x000fc60003f04000 */
[----:B------:R-:W-:-:S04]  /*0a10*/  FADD R6, R6, R11 ;  /* 0x0000000b06067221 */ /* 0x000fc80000000000 */
[C---:B------:R-:W-:Y:S01]  /*0a20*/  FFMA R11, R6.reuse, R13, 0.0013391353422775864601 ;  /* 0x3aaf85ed060b7423 */ /* 0x040fe2000000000d */
[----:B------:R-:W-:Y:S02]  /*0a30*/  SEL R13, RZ, 0x83000000, P0 ;  /* 0x83000000ff0d7807 */ /* 0x000fe40000000000 */
[----:B------:R-:W-:Y:S01]  /*0a40*/  FSETP.GT.AND P0, PT, |R9|, 152, PT ;  /* 0x431800000900780b */ /* 0x000fe20003f04200 */
[----:B------:R-:W-:Y:S01]  /*0a50*/  FFMA R11, R6, R11, 0.0096188392490148544312 ;  /* 0x3c1d9856060b7423 */ /* 0x000fe2000000000b */
[----:B------:R-:W-:Y:S02]  /*0a60*/  IADD3 R10, PT, PT, R13, 0x7f000000, RZ ;  /* 0x7f0000000d0a7810 */ /* 0x000fe40007ffe0ff */
[----:B-1----:R-:W-:Y:S01]  /*0a70*/  LEA R13, R12, -R13, 0x17 ;  /* 0x8000000d0c0d7211 */ /* 0x002fe200078eb8ff */
[----:B------:R-:W-:-:S04]  /*0a80*/  FFMA R11, R6, R11, 0.055503588169813156128 ;  /* 0x3d6357bb060b7423 */ /* 0x000fc8000000000b */
[----:B------:R-:W-:-:S04]  /*0a90*/  FFMA R11, R6, R11, 0.24022644758224487305 ;  /* 0x3e75fdec060b7423 */ /* 0x000fc8000000000b */
[----:B------:R-:W-:-:S04]  /*0aa0*/  FFMA R11, R6, R11, 0.69314718246459960938 ;  /* 0x3f317218060b7423 */ /* 0x000fc8000000000b */
[----:B------:R-:W-:-:S04]  /*0ab0*/  FFMA R11, R6, R11, 1 ;  /* 0x3f800000060b7423 */ /* 0x000fc8000000000b */
[----:B------:R-:W-:-:S04]  /*0ac0*/  FMUL R10, R11, R10 ;  /* 0x0000000a0b0a7220 */ /* 0x000fc80000400000 */
[----:B------:R-:W-:Y:S01]  /*0ad0*/  FMUL R10, R10, R13 ;  /* 0x0000000d0a0a7220 */ /* 0x000fe20000400000 */
[----:B------:R-:W-:Y:S01]  /*0ae0*/  @P0 FSEL R10, RZ, +INF , !P2 ;  /* 0x7f800000ff0a0808 */ /* 0x000fe20005000000 */
[----:B------:R-:W-:-:S04]  /*0af0*/  @P1 FADD R10, R7, 2 ;  /* 0x40000000070a1421 */ /* 0x000fc80000000000 */
[----:B------:R-:W0:Y:S08]  /*0b00*/  F2I.TRUNC.NTZ R9, R10 ;  /* 0x0000000a00097305 */ /* 0x000e30000020f100 */
[----:B0-----:R-:W0:Y:S01]  /*0b10*/  I2F.U32.RP R11, R9 ;  /* 0x00000009000b7306 */ /* 0x001e220000209000 */
[----:B------:R-:W-:Y:S02]  /*0b20*/  IADD3 R13, PT, PT, RZ, -R9, RZ ;  /* 0x80000009ff0d7210 */ /* 0x000fe40007ffe0ff */
[----:B------:R-:W-:-:S05]  /*0b30*/  ISETP.NE.U32.AND P1, PT, R9, RZ, PT ;  /* 0x000000ff0900720c */ /* 0x000fca0003f25070 */
[----:B0-----:R-:W0:Y:S02]  /*0b40*/  MUFU.RCP R11, R11 ;  /* 0x0000000b000b7308 */ /* 0x001e240000001000 */
[----:B0-----:R-:W-:-:S06]  /*0b50*/  VIADD R6, R11, 0xffffffe ;  /* 0x0ffffffe0b067836 */ /* 0x001fcc0000000000 */
[----:B------:R0:W1:Y:S02]  /*0b60*/  F2I.FTZ.U32.TRUNC.NTZ R7, R6 ;  /* 0x0000000600077305 */ /* 0x000064000021f000 */
[----:B0-----:R-:W-:Y:S02]  /*0b70*/  HFMA2 R6, -RZ, RZ, 0, 0 ;  /* 0x00000000ff067431 */ /* 0x001fe400000001ff */
[----:B-1----:R-:W-:-:S04]  /*0b80*/  IMAD R13, R13, R7, RZ ;  /* 0x000000070d0d7224 */ /* 0x002fc800078e02ff */
[----:B------:R-:W-:-:S06]  /*0b90*/  IMAD.HI.U32 R7, R7, R13, R6 ;  /* 0x0000000d07077227 */ /* 0x000fcc00078e0006 */
[----:B------:R-:W-:-:S05]  /*0ba0*/  IMAD.HI.U32 R7, R7, R4, RZ ;  /* 0x0000000407077227 */ /* 0x000fca00078e00ff */
[----:B------:R-:W-:-:S05]  /*0bb0*/  IADD3 R7, PT, PT, -R7, RZ, RZ ;  /* 0x000000ff07077210 */ /* 0x000fca0007ffe1ff */
[C---:B------:R-:W-:Y:S01]  /*0bc0*/  IMAD R10, R9.reuse, R7, R4 ;  /* 0x00000007090a7224 */ /* 0x040fe200078e0204 */
[----:B------:R-:W-:-:S04]  /*0bd0*/  IADD3 R7, PT, PT, R9, -0x1, RZ ;  /* 0xffffffff09077810 */ /* 0x000fc80007ffe0ff */
[----:B------:R-:W-:-:S13]  /*0be0*/  ISETP.GE.U32.AND P0, PT, R10, R9, PT ;  /* 0x000000090a00720c */ /* 0x000fda0003f06070 */
[----:B------:R-:W-:-:S05]  /*0bf0*/  @P0 IMAD.IADD R10, R10, 0x1, -R9 ;  /* 0x000000010a0a0824 */ /* 0x000fca00078e0a09 */
[----:B------:R-:W-:-:S13]  /*0c00*/  ISETP.GE.U32.AND P0, PT, R10, R9, PT ;  /* 0x000000090a00720c */ /* 0x000fda0003f06070 */
[----:B------:R-:W-:Y:S02]  /*0c10*/  @P0 IADD3 R10, PT, PT, -R9, R10, RZ ;  /* 0x0000000a090a0210 */ /* 0x000fe40007ffe1ff */
[----:B------:R-:W-:-:S04]  /*0c20*/  @!P1 LOP3.LUT R10, RZ, R9, RZ, 0x33, !PT ;  /* 0x00000009ff0a9212 */ /* 0x000fc800078e33ff */
[----:B------:R-:W-:-:S13]  /*0c30*/  ISETP.NE.AND P0, PT, R10, R7, PT ;  /* 0x000000070a00720c */ /* 0x000fda0003f05270 */
[----:B------:R-:W-:Y:S05]  /*0c40*/  @P0 BRA `(.L_x_7) ;  /* 0x0000000000280947 */ /* 0x000fea0003800000 */
[----:B------:R-:W0:Y:S01]  /*0c50*/  LDC.64 R6, c[0x0][0x380] ;  /* 0x0000e000ff067b82 */ /* 0x000e220000000a00 */
[----:B------:R-:W-:Y:S01]  /*0c60*/  LEA.HI R9, R9, R9, RZ, 0x1 ;  /* 0x0000000909097211 */ /* 0x000fe200078f08ff */
[----:B------:R-:W2:Y:S03]  /*0c70*/  LDG.E R10, desc[UR6][R2.64] ;  /* 0x00000006020a7981 */ /* 0x000ea6000c1e1900 */
[----:B------:R-:W-:-:S04]  /*0c80*/  SHF.R.S32.HI R9, RZ, 0x1, R9 ;  /* 0x00000001ff097819 */ /* 0x000fc80000011409 */
[----:B------:R-:W-:-:S05]  /*0c90*/  IADD3 R9, PT, PT, R4, -R9, RZ ;  /* 0x8000000904097210 */ /* 0x000fca0007ffe0ff */
[----:B0-----:R-:W-:-:S05]  /*0ca0*/  IMAD.WIDE.U32 R6, R9, 0x4, R6 ;  /* 0x0000000409067825 */ /* 0x001fca00078e0006 */
[----:B------:R-:W3:Y:S04]  /*0cb0*/  LDG.E R9, desc[UR6][R6.64] ;  /* 0x0000000606097981 */ /* 0x000ee8000c1e1900 */
[----:B--2---:R0:W-:Y:S01]  /*0cc0*/  STG.E desc[UR6][R6.64], R10 ;  /* 0x0000000a06007986 */ /* 0x0041e2000c101906 */
[----:B---3--:R-:W-:-:S05]  /*0cd0*/  IMAD.IADD R9, R9, 0x1, R10 ;  /* 0x0000000109097824 */ /* 0x008fca00078e020a */
[----:B------:R0:W-:Y:S02]  /*0ce0*/  STG.E desc[UR6][R2.64], R9 ;  /* 0x0000000902007986 */ /* 0x0001e4000c101906 */
.L_x_7:
[----:B------:R-:W-:Y:S05]  /*0cf0*/  BSYNC.RECONVERGENT B0 ;  /* 0x0000000000007941 */ /* 0x000fea0003800200 */
.L_x_6:
[----:B------:R-:W-:Y:S01]  /*0d00*/  BAR.SYNC.DEFER_BLOCKING 0x0 ;  /* 0x0000000000007b1d */ /* 0x000fe20000010000 */
[----:B0-----:R-:W-:-:S07]  /*0d10*/  IADD3 R9, PT, PT, R8, -0x1, RZ ;  /* 0xffffffff08097810 */ /* 0x001fce0007ffe0ff */
.L_x_5:
[----:B------:R-:W0:Y:S01]  /*0d20*/  LDC.64 R6, c[0x0][0x380] ;  /* 0x0000e000ff067b82 */ /* 0x000e220000000a00 */
[----:B------:R-:W-:-:S13]  /*0d30*/  ISETP.NE.AND P0, PT, R8, 0x1, PT ;  /* 0x000000010800780c */ /* 0x000fda0003f05270 */
[----:B------:R-:W-:Y:S05]  /*0d40*/  @!P0 EXIT ;  /* 0x000000000000894d */ /* 0x000fea0003800000 */
.L_x_10:
[----:B-12---:R-:W-:-:S04]  /*0d50*/  I2FP.F32.U32 R11, R9 ;  /* 0x00000009000b7245 */ /* 0x006fc80000201000 */
[-C--:B------:R-:W-:Y:S01]  /*0d60*/  FSETP.NAN.AND P1, PT, |R11|, |R11|.reuse, PT ;  /* 0x4000000b0b00720b */ /* 0x080fe20003f28200 */
[----:B---3--:R-:W-:-:S04]  /*0d70*/  FMUL R13, R0, R11 ;  /* 0x0000000b000d7220 */ /* 0x008fc80000400000 */
[----:B------:R-:W1:Y:S01]  /*0d80*/  FRND R12, R13 ;  /* 0x0000000d000c7307 */ /* 0x000e620000201000 */
[----:B------:R-:W-:Y:S01]  /*0d90*/  FFMA R8, R0, R11, -R13 ;  /* 0x0000000b00087223 */ /* 0x000fe2000000080d */
[----:B------:R-:W-:-:S03]  /*0da0*/  FSETP.GEU.AND P2, PT, R13, RZ, PT ;  /* 0x000000ff0d00720b */ /* 0x000fc60003f4e000 */
[----:B------:R-:W-:Y:S01]  /*0db0*/  FFMA R10, R5, R11, R8 ;  /* 0x0000000b050a7223 */ /* 0x000fe20000000008 */
[----:B------:R-:W-:Y:S02]  /*0dc0*/  MOV R8, 0x391fcb8e ;  /* 0x391fcb8e00087802 */ /* 0x000fe40000000f00 */
[----:B------:R-:W2:Y:S01]  /*0dd0*/  F2I.NTZ R14, R13 ;  /* 0x0000000d000e7305 */ /* 0x000ea20000203100 */
[----:B-1----:R-:W-:Y:S01]  /*0de0*/  FADD R15, R13, -R12 ;  /* 0x8000000c0d0f7221 */ /* 0x002fe20000000000 */
[----:B------:R-:W-:-:S03]  /*0df0*/  FSETP.GT.AND P0, PT, R12, RZ, PT ;  /* 0x000000ff0c00720b */ /* 0x000fc60003f04000 */
[----:B------:R-:W-:Y:S01]  /*0e00*/  FADD R15, R10, R15 ;  /* 0x0000000f0a0f7221 */ /* 0x000fe20000000000 */
[----:B------:R-:W-:Y:S02]  /*0e10*/  SEL R17, RZ, 0x83000000, P0 ;  /* 0x83000000ff117807 */ /* 0x000fe40000000000 */
[----:B------:R-:W-:Y:S01]  /*0e20*/  FSETP.GT.AND P0, PT, |R13|, 152, PT ;  /* 0x431800000d00780b */ /* 0x000fe20003f04200 */
[----:B------:R-:W-:Y:S01]  /*0e30*/  FFMA R10, R15, R8, 0.0013391353422775864601 ;  /* 0x3aaf85ed0f0a7423 */ /* 0x000fe20000000008 */
[----:B------:R-:W-:Y:S01]  /*0e40*/  IADD3 R19, PT, PT, R17, 0x7f000000, RZ ;  /* 0x7f00000011137810 */ /* 0x000fe20007ffe0ff */
[----:B--2---:R-:W-:Y:S02]  /*0e50*/  IMAD R17, R14, 0x800000, -R17 ;  /* 0x008000000e117824 */ /* 0x004fe400078e0a11 */
[----:B------:R-:W-:-:S04]  /*0e60*/  FFMA R10, R15, R10, 0.0096188392490148544312 ;  /* 0x3c1d98560f0a7423 */ /* 0x000fc8000000000a */
        /* <DEDUP_REMOVED lines=8> */
[----:B------:R-:W1:Y:S08]  /*0ef0*/  F2I.TRUNC.NTZ R14, R17 ;  /* 0x00000011000e7305 */ /* 0x000e70000020f100 */
[----:B-1----:R-:W1:Y:S01]  /*0f00*/  I2F.U32.RP R12, R14 ;  /* 0x0000000e000c7306 */ /* 0x002e620000209000 */
[----:B------:R-:W-:Y:S02]  /*0f10*/  IADD3 R13, PT, PT, RZ, -R14, RZ ;  /* 0x8000000eff0d7210 */ /* 0x000fe40007ffe0ff */
[----:B------:R-:W-:-:S05]  /*0f20*/  ISETP.NE.U32.AND P1, PT, R14, RZ, PT ;  /* 0x000000ff0e00720c */ /* 0x000fca0003f25070 */
[----:B-1----:R-:W1:Y:S02]  /*0f30*/  MUFU.RCP R12, R12 ;  /* 0x0000000c000c7308 */ /* 0x002e640000001000 */
[----:B-1----:R-:W-:-:S06]  /*0f40*/  IADD3 R10, PT, PT, R12, 0xffffffe, RZ ;  /* 0x0ffffffe0c0a7810 */ /* 0x002fcc0007ffe0ff */
[----:B------:R1:W2:Y:S02]  /*0f50*/  F2I.FTZ.U32.TRUNC.NTZ R11, R10 ;  /* 0x0000000a000b7305 */ /* 0x0002a4000021f000 */
[----:B-1----:R-:W-:Y:S02]  /*0f60*/  HFMA2 R10, -RZ, RZ, 0, 0 ;  /* 0x00000000ff0a7431 */ /* 0x002fe400000001ff */
[----:B--2---:R-:W-:-:S04]  /*0f70*/  IMAD R13, R13, R11, RZ ;  /* 0x0000000b0d0d7224 */ /* 0x004fc800078e02ff */
[----:B------:R-:W-:Y:S01]  /*0f80*/  IMAD.HI.U32 R11, R11, R13, R10 ;  /* 0x0000000d0b0b7227 */ /* 0x000fe200078e000a */
[----:B------:R-:W-:-:S05]  /*0f90*/  IADD3 R10, PT, PT, R14, -0x1, RZ ;  /* 0xffffffff0e0a7810 */ /* 0x000fca0007ffe0ff */
[----:B------:R-:W-:-:S04]  /*0fa0*/  IMAD.HI.U32 R11, R11, R4, RZ ;  /* 0x000000040b0b7227 */ /* 0x000fc800078e00ff */
[----:B------:R-:W-:-:S04]  /*0fb0*/  IMAD.MOV R11, RZ, RZ, -R11 ;  /* 0x000000ffff0b7224 */ /* 0x000fc800078e0a0b */
[----:B------:R-:W-:-:S05]  /*0fc0*/  IMAD R11, R14, R11, R4 ;  /* 0x0000000b0e0b7224 */ /* 0x000fca00078e0204 */
[----:B------:R-:W-:-:S13]  /*0fd0*/  ISETP.GE.U32.AND P0, PT, R11, R14, PT ;  /* 0x0000000e0b00720c */ /* 0x000fda0003f06070 */
[----:B------:R-:W-:-:S04]  /*0fe0*/  @P0 IADD3 R11, PT, PT, -R14, R11, RZ ;  /* 0x0000000b0e0b0210 */ /* 0x000fc80007ffe1ff */
[----:B------:R-:W-:-:S13]  /*0ff0*/  ISETP.GE.U32.AND P0, PT, R11, R14, PT ;  /* 0x0000000e0b00720c */ /* 0x000fda0003f06070 */
[----:B------:R-:W-:Y:S02]  /*1000*/  @P0 IADD3 R11, PT, PT, -R14, R11, RZ ;  /* 0x0000000b0e0b0210 */ /* 0x000fe40007ffe1ff */
[----:B------:R-:W-:-:S04]  /*1010*/  @!P1 LOP3.LUT R11, RZ, R14, RZ, 0x33, !PT ;  /* 0x0000000eff0b9212 */ /* 0x000fc800078e33ff */
[----:B------:R-:W-:-:S13]  /*1020*/  ISETP.NE.AND P0, PT, R11, R10, PT ;  /* 0x0000000a0b00720c */ /* 0x000fda0003f05270 */
[----:B------:R-:W1:Y:S01]  /*1030*/  @!P0 LDC.64 R10, c[0x0][0x380] ;  /* 0x0000e000ff0a8b82 */ /* 0x000e620000000a00 */
[----:B------:R-:W-:-:S04]  /*1040*/  @!P0 LEA.HI R12, R14, R14, RZ, 0x1 ;  /* 0x0000000e0e0c8211 */ /* 0x000fc800078f08ff */
[----:B------:R-:W-:-:S05]  /*1050*/  @!P0 SHF.R.S32.HI R13, RZ, 0x1, R12 ;  /* 0x00000001ff0d8819 */ /* 0x000fca000001140c */
[----:B------:R-:W-:-:S04]  /*1060*/  @!P0 IMAD.IADD R13, R4, 0x1, -R13 ;  /* 0x00000001040d8824 */ /* 0x000fc800078e0a0d */
[----:B-1----:R-:W-:Y:S02]  /*1070*/  @!P0 IMAD.WIDE.U32 R10, R13, 0x4, R10 ;  /* 0x000000040d0a8825 */ /* 0x002fe400078e000a */
[----:B------:R-:W2:Y:S04]  /*1080*/  @!P0 LDG.E R13, desc[UR6][R2.64] ;  /* 0x00000006020d8981 */ /* 0x000ea8000c1e1900 */
[----:B------:R-:W3:Y:S01]  /*1090*/  @!P0 LDG.E R12, desc[UR6][R10.64] ;  /* 0x000000060a0c8981 */ /* 0x000ee2000c1e1900 */
[----:B------:R-:W-:Y:S01]  /*10a0*/  IADD3 R14, PT, PT, R9, -0x1, RZ ;  /* 0xffffffff090e7810 */ /* 0x000fe20007ffe0ff */
[----:B------:R-:W-:Y:S03]  /*10b0*/  BSSY.RECONVERGENT B0, `(.L_x_8) ;  /* 0x000003c000007945 */ /* 0x000fe60003800200 */
[----:B------:R-:W-:-:S04]  /*10c0*/  I2FP.F32.U32 R14, R14 ;  /* 0x0000000e000e7245 */ /* 0x000fc80000201000 */
[-C--:B------:R-:W-:Y:S01]  /*10d0*/  FSETP.NAN.AND P2, PT, |R14|, |R14|.reuse, PT ;  /* 0x4000000e0e00720b */ /* 0x080fe20003f48200 */
[----:B------:R-:W-:-:S04]  /*10e0*/  FMUL R15, R0, R14 ;  /* 0x0000000e000f7220 */ /* 0x000fc80000400000 */
[----:B------:R-:W1:Y:S01]  /*10f0*/  FRND R18, R15 ;  /* 0x0000000f00127307 */ /* 0x000e620000201000 */
[----:B------:R-:W-:Y:S01]  /*1100*/  FFMA R16, R0, R14, -R15 ;  /* 0x0000000e00107223 */ /* 0x000fe2000000080f */
[----:B------:R-:W-:-:S03]  /*1110*/  FSETP.GEU.AND P3, PT, R15, RZ, PT ;  /* 0x000000ff0f00720b */ /* 0x000fc60003f6e000 */
[----:B------:R-:W-:Y:S01]  /*1120*/  FFMA R16, R5, R14, R16 ;  /* 0x0000000e05107223 */ /* 0x000fe20000000010 */
[----:B-1----:R-:W-:Y:S01]  /*1130*/  FADD R17, R15, -R18 ;  /* 0x800000120f117221 */ /* 0x002fe20000000000 */
[----:B------:R-:W-:-:S03]  /*1140*/  FSETP.GT.AND P1, PT, R18, RZ, PT ;  /* 0x000000ff1200720b */ /* 0x000fc60003f24000 */
[----:B------:R-:W-:Y:S01]  /*1150*/  FADD R17, R16, R17 ;  /* 0x0000001110117221 */ /* 0x000fe20000000000 */
[----:B------:R-:W-:Y:S01]  /*1160*/  SEL R19, RZ, 0x83000000, P1 ;  /* 0x83000000ff137807 */ /* 0x000fe20000800000 */
[----:B------:R-:W1:Y:S01]  /*1170*/  F2I.NTZ R16, R15 ;  /* 0x0000000f00107305 */ /* 0x000e620000203100 */
[----:B------:R-:W-:Y:S01]  /*1180*/  FSETP.GT.AND P1, PT, |R15|, 152, PT ;  /* 0x431800000f00780b */ /* 0x000fe20003f24200 */
[----:B------:R-:W-:-:S04]  /*1190*/  FFMA R8, R17, R8, 0.0013391353422775864601 ;  /* 0x3aaf85ed11087423 */ /* 0x000fc80000000008 */
[----:B------:R-:W-:-:S04]  /*11a0*/  FFMA R8, R17, R8, 0.0096188392490148544312 ;  /* 0x3c1d985611087423 */ /* 0x000fc80000000008 */
[----:B------:R-:W-:-:S04]  /*11b0*/  FFMA R8, R17, R8, 0.055503588169813156128 ;  /* 0x3d6357bb11087423 */ /* 0x000fc80000000008 */
[----:B------:R-:W-:-:S04]  /*11c0*/  FFMA R8, R17, R8, 0.24022644758224487305 ;  /* 0x3e75fdec11087423 */ /* 0x000fc80000000008 */
[----:B------:R-:W-:-:S04]  /*11d0*/  FFMA R8, R17, R8, 0.69314718246459960938 ;  /* 0x3f31721811087423 */ /* 0x000fc80000000008 */
[----:B------:R-:W-:Y:S01]  /*11e0*/  FFMA R8, R17, R8, 1 ;  /* 0x3f80000011087423 */ /* 0x000fe20000000008 */
[----:B------:R-:W-:Y:S02]  /*11f0*/  IADD3 R17, PT, PT, R19, 0x7f000000, RZ ;  /* 0x7f00000013117810 */ /* 0x000fe40007ffe0ff */
[----:B-1----:R-:W-:-:S03]  /*1200*/  LEA R19, R16, -R19, 0x17 ;  /* 0x8000001310137211 */ /* 0x002fc600078eb8ff */
[----:B------:R-:W-:-:S04]  /*1210*/  FMUL R8, R8, R17 ;  /* 0x0000001108087220 */ /* 0x000fc80000400000 */
[----:B------:R-:W-:Y:S01]  /*1220*/  FMUL R8, R8, R19 ;  /* 0x0000001308087220 */ /* 0x000fe20000400000 */
[----:B------:R-:W-:Y:S01]  /*1230*/  @P1 FSEL R8, RZ, +INF , !P3 ;  /* 0x7f800000ff081808 */ /* 0x000fe20005800000 */
[----:B------:R-:W-:-:S04]  /*1240*/  @P2 FADD R8, R14, 2 ;  /* 0x400000000e082421 */ /* 0x000fc80000000000 */
[----:B------:R-:W1:Y:S08]  /*1250*/  F2I.TRUNC.NTZ R19, R8 ;  /* 0x0000000800137305 */ /* 0x000e70000020f100 */
[----:B-1----:R-:W1:Y:S01]  /*1260*/  I2F.U32.RP R16, R19 ;  /* 0x0000001300107306 */ /* 0x002e620000209000 */
[----:B------:R-:W-:Y:S01]  /*1270*/  IMAD.MOV R17, RZ, RZ, -R19 ;  /* 0x000000ffff117224 */ /* 0x000fe200078e0a13 */
[----:B------:R-:W-:-:S06]  /*1280*/  ISETP.NE.U32.AND P2, PT, R19, RZ, PT ;  /* 0x000000ff1300720c */ /* 0x000fcc0003f45070 */
[----:B-1----:R-:W1:Y:S02]  /*1290*/  MUFU.RCP R16, R16 ;  /* 0x0000001000107308 */ /* 0x002e640000001000 */
[----:B-1----:R-:W-:-:S06]  /*12a0*/  IADD3 R14, PT, PT, R16, 0xffffffe, RZ ;  /* 0x0ffffffe100e7810 */ /* 0x002fcc0007ffe0ff */
[----:B------:R1:W4:Y:S02]  /*12b0*/  F2I.FTZ.U32.TRUNC.NTZ R15, R14 ;  /* 0x0000000e000f7305 */ /* 0x000324000021f000 */
[----:B-1----:R-:W-:Y:S01]  /*12c0*/  MOV R14, RZ ;  /* 0x000000ff000e7202 */ /* 0x002fe20000000f00 */
[----:B----4-:R-:W-:-:S04]  /*12d0*/  IMAD R17, R17, R15, RZ ;  /* 0x0000000f11117224 */ /* 0x010fc800078e02ff */
[----:B------:R-:W-:-:S06]  /*12e0*/  IMAD.HI.U32 R15, R15, R17, R14 ;  /* 0x000000110f0f7227 */ /* 0x000fcc00078e000e */
[----:B------:R-:W-:-:S05]  /*12f0*/  IMAD.HI.U32 R15, R15, R4, RZ ;  /* 0x000000040f0f7227 */ /* 0x000fca00078e00ff */
[----:B------:R-:W-:-:S05]  /*1300*/  IADD3 R15, PT, PT, -R15, RZ, RZ ;  /* 0x000000ff0f0f7210 */ /* 0x000fca0007ffe1ff */
[C---:B------:R-:W-:Y:S02]  /*1310*/  IMAD R8, R19.reuse, R15, R4 ;  /* 0x0000000f13087224 */ /* 0x040fe400078e0204 */
[----:B------:R-:W-:-:S03]  /*1320*/  VIADD R15, R19, 0xffffffff ;  /* 0xffffffff130f7836 */ /* 0x000fc60000000000 */
[----:B------:R-:W-:-:S13]  /*1330*/  ISETP.GE.U32.AND P1, PT, R8, R19, PT ;  /* 0x000000130800720c */ /* 0x000fda0003f26070 */
[----:B------:R-:W-:-:S04]  /*1340*/  @P1 IADD3 R8, PT, PT, -R19, R8, RZ ;  /* 0x0000000813081210 */ /* 0x000fc80007ffe1ff */
[----:B------:R-:W-:-:S13]  /*1350*/  ISETP.GE.U32.AND P1, PT, R8, R19, PT ;  /* 0x000000130800720c */ /* 0x000fda0003f26070 */
[----:B------:R-:W-:Y:S02]  /*1360*/  @P1 IADD3 R8, PT, PT, -R19, R8, RZ ;  /* 0x0000000813081210 */ /* 0x000fe40007ffe1ff */
[----:B------:R-:W-:-:S04]  /*1370*/  @!P2 LOP3.LUT R8, RZ, R19, RZ, 0x33, !PT ;  /* 0x00000013ff08a212 */ /* 0x000fc800078e33ff */
[----:B------:R-:W-:Y:S01]  /*1380*/  ISETP.NE.AND P1, PT, R8, R15, PT ;  /* 0x0000000f0800720c */ /* 0x000fe20003f25270 */
[----:B--2---:R1:W-:Y:S01]  /*1390*/  @!P0 STG.E desc[UR6][R10.64], R13 ;  /* 0x0000000d0a008986 */ /* 0x0043e2000c101906 */
[----:B---3--:R-:W-:-:S05]  /*13a0*/  @!P0 IADD3 R15, PT, PT, R12, R13, RZ ;  /* 0x0000000d0c0f8210 */ /* 0x008fca0007ffe0ff */
[----:B------:R1:W-:Y:S01]  /*13b0*/  @!P0 STG.E desc[UR6][R2.64], R15 ;  /* 0x0000000f02008986 */ /* 0x0003e2000c101906 */
[----:B------:R-:W-:Y:S06]  /*13c0*/  BAR.SYNC.DEFER_BLOCKING 0x0 ;  /* 0x0000000000007b1d */ /* 0x000fec0000010000 */
[----:B------:R-:W-:Y:S05]  /*13d0*/  @P1 BRA `(.L_x_9) ;  /* 0x0000000000241947 */ /* 0x000fea0003800000 */
[----:B------:R-:W-:Y:S01]  /*13e0*/  LEA.HI R8, R19, R19, RZ, 0x1 ;  /* 0x0000001313087211 */ /* 0x000fe200078f08ff */
[----:B-1----:R-:W2:Y:S03]  /*13f0*/  LDG.E R13, desc[UR6][R2.64] ;  /* 0x00000006020d7981 */ /* 0x002ea6000c1e1900 */
[----:B------:R-:W-:-:S04]  /*1400*/  SHF.R.S32.HI R11, RZ, 0x1, R8 ;  /* 0x00000001ff0b7819 */ /* 0x000fc80000011408 */
[----:B------:R-:W-:-:S05]  /*1410*/  IADD3 R11, PT, PT, R4, -R11, RZ ;  /* 0x8000000b040b7210 */ /* 0x000fca0007ffe0ff */
[----:B0-----:R-:W-:-:S05]  /*1420*/  IMAD.WIDE.U32 R10, R11, 0x4, R6 ;  /* 0x000000040b0a7825 */ /* 0x001fca00078e0006 */
[----:B------:R-:W3:Y:S04]  /*1430*/  LDG.E R8, desc[UR6][R10.64] ;  /* 0x000000060a087981 */ /* 0x000ee8000c1e1900 */
[----:B--2---:R2:W-:Y:S01]  /*1440*/  STG.E desc[UR6][R10.64], R13 ;  /* 0x0000000d0a007986 */ /* 0x0045e2000c101906 */
[----:B---3--:R-:W-:-:S05]  /*1450*/  IADD3 R15, PT, PT, R8, R13, RZ ;  /* 0x0000000d080f7210 */ /* 0x008fca0007ffe0ff */
[----:B------:R2:W-:Y:S02]  /*1460*/  STG.E desc[UR6][R2.64], R15 ;  /* 0x0000000f02007986 */ /* 0x0005e4000c101906 */
.L_x_9:
[----:B------:R-:W-:Y:S05]  /*1470*/  BSYNC.RECONVERGENT B0 ;  /* 0x0000000000007941 */ /* 0x000fea0003800200 */
.L_x_8:
[----:B------:R-:W-:Y:S01]  /*1480*/  BAR.SYNC.DEFER_BLOCKING 0x0 ;  /* 0x0000000000007b1d */ /* 0x000fe20000010000 */
[C---:B------:R-:W-:Y:S02]  /*1490*/  ISETP.GT.U32.AND P0, PT, R9.reuse, 0x2, PT ;  /* 0x000000020900780c */ /* 0x040fe40003f04070 */
[----:B------:R-:W-:-:S11]  /*14a0*/  IADD3 R9, PT, PT, R9, -0x2, RZ ;  /* 0xfffffffe09097810 */ /* 0x000fd60007ffe0ff */
[----:B------:R-:W-:Y:S05]  /*14b0*/  @P0 BRA `(.L_x_10) ;  /* 0xfffffff800240947 */ /* 0x000fea000383ffff */
[----:B------:R-:W-:Y:S05]  /*14c0*/  EXIT ;  /* 0x000000000000794d */ /* 0x000fea0003800000 */
.L_x_11:
[----:B------:R-:W-:-:S00]  /*14d0*/  BRA `(.L_x_11) ;  /* 0xfffffffc00fc7947 */ /* 0x000fc0000383ffff */
[----:B------:R-:W-:-:S00]  /*14e0*/  NOP ;  /* 0x0000000000007918 */ /* 0x000fc00000000000 */
        /* <DEDUP_REMOVED lines=9> */
.L_x_12:


//--------------------- .nv.shared._Z12scan1_kernelPim --------------------------
	.section	.nv.shared._Z12scan1_kernelPim,"aw",@nobits
	.sectionflags	@""
	.align	4
.nv.shared._Z12scan1_kernelPim:
	.zero		1028


//--------------------- .nv.shared.reserved.0     --------------------------
	.section	.nv.shared.reserved.0,"aw",@nobits
	.weak		__nv_reservedSMEM_offset_0_alias
	.size		__nv_reservedSMEM_offset_0_alias, 0, 64
	.other		__nv_reservedSMEM_offset_0_alias,@"STO_CUDA_RESERVED_SHARED STV_DEFAULT"
__nv_reservedSMEM_offset_0_alias:
	.zero		0
	.zero		64


//--------------------- .nv.constant0._Z12scan1_kernelPim --------------------------
	.section	.nv.constant0._Z12scan1_kernelPim,"a",@progbits
	.sectionflags	@""
	.align	4
.nv.constant0._Z12scan1_kernelPim:
	.zero		912


//--------------------- SYMBOLS --------------------------

	.type		.nv.reservedSmem.offset0,@object
	.size		.nv.reservedSmem.offset0,0x4
	.type		.nv.reservedSmem.cap,@object
	.size		.nv.reservedSmem.cap,0x4
